	.headerflags	@"EF_CUDA_TEXMODE_UNIFIED EF_CUDA_64BIT_ADDRESS EF_CUDA_ACCELERATORS EF_CUDA_SM90 EF_CUDA_VIRTUAL_SM(EF_CUDA_SM90)"
	.elftype	@"ET_EXEC"


//--------------------- .nv.info                  --------------------------
	.section	.nv.info,"",@"SHT_CUDA_INFO"
	.align	4


	//----- nvinfo : EIATTR_REGCOUNT
	.align		4
        /*0000*/ 	.byte	0x04, 0x2f
        /*0002*/ 	.short	(.L_3 - .L_2)
	.align		4
.L_2:
        /*0004*/ 	.word	index@(triton_poi_fused__native_batch_norm_legit_no_training_relu_45)
        /*0008*/ 	.word	0x00000022


	//----- nvinfo : EIATTR_MIN_STACK_SIZE
	.align		4
.L_3:
        /*000c*/ 	.byte	0x04, 0x12
        /*000e*/ 	.short	(.L_5 - .L_4)
	.align		4
.L_4:
        /*0010*/ 	.word	index@(triton_poi_fused__native_batch_norm_legit_no_training_relu_45)
        /*0014*/ 	.word	0x00000000


	//----- nvinfo : EIATTR_FRAME_SIZE
	.align		4
.L_5:
        /*0018*/ 	.byte	0x04, 0x11
        /*001a*/ 	.short	(.L_7 - .L_6)
	.align		4
.L_6:
        /*001c*/ 	.word	index@(triton_poi_fused__native_batch_norm_legit_no_training_relu_45)
        /*0020*/ 	.word	0x00000000


	//----- nvinfo : EIATTR_MIN_STACK_SIZE
	.align		4
.L_7:
        /*0024*/ 	.byte	0x04, 0x12
        /*0026*/ 	.short	(.L_9 - .L_8)
	.align		4
.L_8:
        /*0028*/ 	.word	index@(triton_poi_fused__native_batch_norm_legit_no_training_relu_45)
        /*002c*/ 	.word	0x00000000
.L_9:


//--------------------- .nv.info.triton_poi_fused__native_batch_norm_legit_no_training_relu_45 --------------------------
	.section	.nv.info.triton_poi_fused__native_batch_norm_legit_no_training_relu_45,"",@"SHT_CUDA_INFO"
	.sectionflags	@""
	.align	4


	//----- nvinfo : EIATTR_CUDA_API_VERSION
	.align		4
        /*0000*/ 	.byte	0x04, 0x37
        /*0002*/ 	.short	(.L_11 - .L_10)
.L_10:
        /*0004*/ 	.word	0x0000007c


	//----- nvinfo : EIATTR_KPARAM_INFO
	.align		4
.L_11:
        /*0008*/ 	.byte	0x04, 0x17
        /*000a*/ 	.short	(.L_13 - .L_12)
.L_12:
        /*000c*/ 	.word	0x00000000
        /*0010*/ 	.short	0x0007
        /*0012*/ 	.short	0x0034
        /*0014*/ 	.byte	0x00, 0xf0, 0x11, 0x00


	//----- nvinfo : EIATTR_KPARAM_INFO
	.align		4
.L_13:
        /*0018*/ 	.byte	0x04, 0x17
        /*001a*/ 	.short	(.L_15 - .L_14)
.L_14:
        /*001c*/ 	.word	0x00000000
        /*0020*/ 	.short	0x0006
        /*0022*/ 	.short	0x0030
        /*0024*/ 	.byte	0x00, 0xf0, 0x11, 0x00


	//----- nvinfo : EIATTR_KPARAM_INFO
	.align		4
.L_15:
        /*0028*/ 	.byte	0x04, 0x17
        /*002a*/ 	.short	(.L_17 - .L_16)
.L_16:
        /*002c*/ 	.word	0x00000000
        /*0030*/ 	.short	0x0005
        /*0032*/ 	.short	0x0028
        /*0034*/ 	.byte	0x00, 0xf4, 0x21, 0x00


	//----- nvinfo : EIATTR_KPARAM_INFO
	.align		4
.L_17:
        /*0038*/ 	.byte	0x04, 0x17
        /*003a*/ 	.short	(.L_19 - .L_18)
.L_18:
        /*003c*/ 	.word	0x00000000
        /*0040*/ 	.short	0x0004
        /*0042*/ 	.short	0x0020
        /*0044*/ 	.byte	0x00, 0xf4, 0x21, 0x00


	//----- nvinfo : EIATTR_KPARAM_INFO
	.align		4
.L_19:
        /*0048*/ 	.byte	0x04, 0x17
        /*004a*/ 	.short	(.L_21 - .L_20)
.L_20:
        /*004c*/ 	.word	0x00000000
        /*0050*/ 	.short	0x0003
        /*0052*/ 	.short	0x0018
        /*0054*/ 	.byte	0x00, 0xf4, 0x21, 0x00


	//----- nvinfo : EIATTR_KPARAM_INFO
	.align		4
.L_21:
        /*0058*/ 	.byte	0x04, 0x17
        /*005a*/ 	.short	(.L_23 - .L_22)
.L_22:
        /*005c*/ 	.word	0x00000000
        /*0060*/ 	.short	0x0002
        /*0062*/ 	.short	0x0010
        /*0064*/ 	.byte	0x00, 0xf4, 0x21, 0x00


	//----- nvinfo : EIATTR_KPARAM_INFO
	.align		4
.L_23:
        /*0068*/ 	.byte	0x04, 0x17
        /*006a*/ 	.short	(.L_25 - .L_24)
.L_24:
        /*006c*/ 	.word	0x00000000
        /*0070*/ 	.short	0x0001
        /*0072*/ 	.short	0x0008
        /*0074*/ 	.byte	0x00, 0xf4, 0x21, 0x00


	//----- nvinfo : EIATTR_KPARAM_INFO
	.align		4
.L_25:
        /*0078*/ 	.byte	0x04, 0x17
        /*007a*/ 	.short	(.L_27 - .L_26)
.L_26:
        /*007c*/ 	.word	0x00000000
        /*0080*/ 	.short	0x0000
        /*0082*/ 	.short	0x0000
        /*0084*/ 	.byte	0x00, 0xf4, 0x21, 0x00


	//----- nvinfo : EIATTR_SPARSE_MMA_MASK
	.align		4
.L_27:
        /*0088*/ 	.byte	0x03, 0x50
        /*008a*/ 	.short	0x0000


	//----- nvinfo : EIATTR_MAXREG_COUNT
	.align		4
        /*008c*/ 	.byte	0x03, 0x1b
        /*008e*/ 	.short	0x00ff


	//----- nvinfo : EIATTR_EXIT_INSTR_OFFSETS
	.align		4
        /*0090*/ 	.byte	0x04, 0x1c
        /*0092*/ 	.short	(.L_29 - .L_28)


	//   ....[0]....
.L_28:
        /*0094*/ 	.word	0x00001260


	//   ....[1]....
        /*0098*/ 	.word	0x00001330


	//----- nvinfo : EIATTR_REQNTID
	.align		4
.L_29:
        /*009c*/ 	.byte	0x04, 0x10
        /*009e*/ 	.short	(.L_31 - .L_30)
.L_30:
        /*00a0*/ 	.word	0x00000100
        /*00a4*/ 	.word	0x00000001
        /*00a8*/ 	.word	0x00000001


	//----- nvinfo : EIATTR_CBANK_PARAM_SIZE
	.align		4
.L_31:
        /*00ac*/ 	.byte	0x03, 0x19
        /*00ae*/ 	.short	0x0038


	//----- nvinfo : EIATTR_PARAM_CBANK
	.align		4
        /*00b0*/ 	.byte	0x04, 0x0a
        /*00b2*/ 	.short	(.L_33 - .L_32)
	.align		4
.L_32:
        /*00b4*/ 	.word	index@(.nv.constant0.triton_poi_fused__native_batch_norm_legit_no_training_relu_45)
        /*00b8*/ 	.short	0x0210
        /*00ba*/ 	.short	0x0038


	//----- nvinfo : EIATTR_SW_WAR
	.align		4
.L_33:
        /*00bc*/ 	.byte	0x04, 0x36
        /*00be*/ 	.short	(.L_35 - .L_34)
.L_34:
        /*00c0*/ 	.word	0x00000008
.L_35:


//--------------------- .nv.callgraph             --------------------------
	.section	.nv.callgraph,"",@"SHT_CUDA_CALLGRAPH"
	.align	4
	.sectionentsize	8
	.align		4
        /*0000*/ 	.word	0x00000000
	.align		4
        /*0004*/ 	.word	0xffffffff
	.align		4
        /*0008*/ 	.word	0x00000000
	.align		4
        /*000c*/ 	.word	0xfffffffe
	.align		4
        /*0010*/ 	.word	0x00000000
	.align		4
        /*0014*/ 	.word	0xfffffffd
	.align		4
        /*0018*/ 	.word	0x00000000
	.align		4
        /*001c*/ 	.word	0xfffffffc


//--------------------- .nv.constant4             --------------------------
	.section	.nv.constant4,"a",@progbits
	.align	8
	.align		8
.nv.constant4:
        /*0000*/ 	.dword	_$_str
	.align		8
        /*0008*/ 	.dword	_$_str_$_2


//--------------------- .text.triton_poi_fused__native_batch_norm_legit_no_training_relu_45 --------------------------
	.section	.text.triton_poi_fused__native_batch_norm_legit_no_training_relu_45,"ax",@progbits
	.sectionflags	@"SHF_BARRIERS=1"
	.align	128
        .global         triton_poi_fused__native_batch_norm_legit_no_training_relu_45
        .type           triton_poi_fused__native_batch_norm_legit_no_training_relu_45,@function
        .size           triton_poi_fused__native_batch_norm_legit_no_training_relu_45,(.L_x_1 - triton_poi_fused__native_batch_norm_legit_no_training_relu_45)
        .other          triton_poi_fused__native_batch_norm_legit_no_training_relu_45,@"STO_CUDA_ENTRY STV_DEFAULT"
triton_poi_fused__native_batch_norm_legit_no_training_relu_45:
.text.triton_poi_fused__native_batch_norm_legit_no_training_relu_45:
[----:B------:R-:W0:Y:S01]  /*0000*/  LDC R1, c[0x0][0x28] ;  /* 0x00000a00ff017b82 */ /* 0x000e220000000800 */
[----:B------:R-:W1:Y:S07]  /*0010*/  S2R R3, SR_CTAID.Y ;  /* 0x0000000000037919 */ /* 0x000e6e0000002600 */
[----:B------:R-:W2:Y:S01]  /*0020*/  LDC.64 R30, c[0x0][0x210] ;  /* 0x00008400ff1e7b82 */ /* 0x000ea20000000a00 */
[----:B------:R-:W-:Y:S02]  /*0030*/  CS2R R6, SRZ ;  /* 0x0000000000067805 */ /* 0x000fe4000001ff00 */
[----:B------:R-:W-:Y:S01]  /*0040*/  CS2R R8, SRZ ;  /* 0x0000000000087805 */ /* 0x000fe2000001ff00 */
[----:B------:R-:W3:Y:S01]  /*0050*/  S2R R14, SR_TID.X ;  /* 0x00000000000e7919 */ /* 0x000ee20000002100 */
[----:B------:R-:W-:Y:S01]  /*0060*/  CS2R R10, SRZ ;  /* 0x00000000000a7805 */ /* 0x000fe2000001ff00 */
[----:B------:R-:W-:Y:S01]  /*0070*/  ULDC.64 UR6, c[0x0][0x208] ;  /* 0x0000820000067ab9 */ /* 0x000fe20000000a00 */
[----:B------:R-:W4:Y:S01]  /*0080*/  S2R R21, SR_CTAID.X ;  /* 0x0000000000157919 */ /* 0x000f220000002500 */
[----:B------:R-:W5:Y:S01]  /*0090*/  LDC.64 R28, c[0x0][0x218] ;  /* 0x00008600ff1c7b82 */ /* 0x000f620000000a00 */
[----:B-1----:R-:W-:-:S02]  /*00a0*/  IMAD.SHL.U32 R3, R3, 0x10, RZ ;  /* 0x0000001003037824 */ /* 0x002fc400078e00ff */
[----:B---3--:R-:W-:Y:S01]  /*00b0*/  IMAD.SHL.U32 R0, R14, 0x4, RZ ;  /* 0x000000040e007824 */ /* 0x008fe200078e00ff */
[----:B------:R-:W-:-:S04]  /*00c0*/  SHF.R.U32.HI R24, RZ, 0x2, R14 ;  /* 0x00000002ff187819 */ /* 0x000fc8000001160e */
[----:B------:R-:W-:Y:S02]  /*00d0*/  LOP3.LUT R2, R3, 0xc, R0, 0xf8, !PT ;  /* 0x0000000c03027812 */ /* 0x000fe400078ef800 */
[----:B------:R-:W-:Y:S02]  /*00e0*/  SGXT.U32 R24, R24, 0x6 ;  /* 0x000000061818781a */ /* 0x000fe40000000000 */
[C---:B------:R-:W-:Y:S01]  /*00f0*/  ISETP.GE.AND P0, PT, R2.reuse, 0x600, PT ;  /* 0x000006000200780c */ /* 0x040fe20003f06270 */
[----:B------:R-:W-:Y:S01]  /*0100*/  IMAD.HI R4, R2, 0x2aaaaaab, RZ ;  /* 0x2aaaaaab02047827 */ /* 0x000fe200078e02ff */
[----:B----4-:R-:W-:-:S04]  /*0110*/  PRMT R12, R24, 0x6540, R21 ;  /* 0x00006540180c7816 */ /* 0x010fc80000000015 */
[----:B------:R-:W-:Y:S02]  /*0120*/  SHF.R.U32.HI R5, RZ, 0x1f, R4 ;  /* 0x0000001fff057819 */ /* 0x000fe40000011604 */
[----:B------:R-:W-:Y:S02]  /*0130*/  LOP3.LUT R13, R12, 0x80, RZ, 0xfc, !PT ;  /* 0x000000800c0d7812 */ /* 0x000fe400078efcff */
[----:B------:R-:W-:Y:S02]  /*0140*/  LEA.HI.SX32 R5, R4, R5, 0x1a ;  /* 0x0000000504057211 */ /* 0x000fe400078fd2ff */
[C---:B------:R-:W-:Y:S02]  /*0150*/  LOP3.LUT R4, R12.reuse, 0x40, RZ, 0xfc, !PT ;  /* 0x000000400c047812 */ /* 0x040fe400078efcff */
[----:B------:R-:W-:Y:S01]  /*0160*/  ISETP.LT.AND P1, PT, R12, 0xc4, !P0 ;  /* 0x000000c40c00780c */ /* 0x000fe20004721270 */
[----:B------:R-:W-:Y:S01]  /*0170*/  IMAD R2, R5, -0x180, R2 ;  /* 0xfffffe8005027824 */ /* 0x000fe200078e0202 */
[----:B------:R-:W-:-:S02]  /*0180*/  ISETP.LT.AND P2, PT, R4, 0xc4, !P0 ;  /* 0x000000c40400780c */ /* 0x000fc40004741270 */
[----:B------:R-:W-:Y:S01]  /*0190*/  ISETP.LT.AND P3, PT, R13, 0xc4, !P0 ;  /* 0x000000c40d00780c */ /* 0x000fe20004761270 */
[----:B------:R-:W-:Y:S01]  /*01a0*/  IMAD R23, R5, 0x12600, R2 ;  /* 0x0001260005177824 */ /* 0x000fe200078e0202 */
[----:B------:R-:W-:Y:S02]  /*01b0*/  SHF.R.U32.HI R20, RZ, 0x6, R14 ;  /* 0x00000006ff147819 */ /* 0x000fe4000001160e */
[----:B------:R-:W-:Y:S01]  /*01c0*/  CS2R R4, SRZ ;  /* 0x0000000000047805 */ /* 0x000fe2000001ff00 */
[C---:B------:R-:W-:Y:S01]  /*01d0*/  IMAD R23, R12.reuse, 0x180, R23 ;  /* 0x000001800c177824 */ /* 0x040fe200078e0217 */
[----:B------:R-:W-:-:S03]  /*01e0*/  LOP3.LUT R12, R12, 0xc0, RZ, 0xfc, !PT ;  /* 0x000000c00c0c7812 */ /* 0x000fc600078efcff */
[C---:B------:R-:W-:Y:S01]  /*01f0*/  VIADD R19, R23.reuse, 0x6000 ;  /* 0x0000600017137836 */ /* 0x040fe20000000000 */
[----:B------:R-:W-:Y:S01]  /*0200*/  ISETP.LT.AND P4, PT, R12, 0xc4, !P0 ;  /* 0x000000c40c00780c */ /* 0x000fe20004781270 */
[C---:B------:R-:W-:Y:S01]  /*0210*/  VIADD R25, R23.reuse, 0xc000 ;  /* 0x0000c00017197836 */ /* 0x040fe20000000000 */
[----:B------:R-:W-:Y:S01]  /*0220*/  CS2R R12, SRZ ;  /* 0x00000000000c7805 */ /* 0x000fe2000001ff00 */
[C-C-:B--2---:R-:W-:Y:S01]  /*0230*/  IMAD.WIDE R16, R23.reuse, 0x4, R30.reuse ;  /* 0x0000000417107825 */ /* 0x144fe200078e021e */
[----:B------:R-:W-:Y:S02]  /*0240*/  CS2R R14, SRZ ;  /* 0x00000000000e7805 */ /* 0x000fe4000001ff00 */
[----:B------:R-:W-:Y:S01]  /*0250*/  SGXT.U32 R20, R20, 0x2 ;  /* 0x000000021414781a */ /* 0x000fe20000000000 */
[----:B------:R-:W-:Y:S01]  /*0260*/  VIADD R27, R23, 0x12000 ;  /* 0x00012000171b7836 */ /* 0x000fe20000000000 */
[----:B------:R-:W-:Y:S01]  /*0270*/  LOP3.LUT R0, R0, 0xfc, RZ, 0xc0, !PT ;  /* 0x000000fc00007812 */ /* 0x000fe200078ec0ff */
[--C-:B------:R-:W-:Y:S01]  /*0280*/  IMAD.WIDE R18, R19, 0x4, R30.reuse ;  /* 0x0000000413127825 */ /* 0x100fe200078e021e */
[----:B------:R1:W2:Y:S03]  /*0290*/  @P1 LDG.E.EL.128 R4, desc[UR6][R16.64] ;  /* 0x0000000610041981 */ /* 0x0002a6000c2e1d00 */
[----:B------:R-:W-:Y:S01]  /*02a0*/  IMAD.WIDE R22, R25, 0x4, R30 ;  /* 0x0000000419167825 */ /* 0x000fe200078e021e */
[----:B------:R3:W4:Y:S01]  /*02b0*/  @P2 LDG.E.EL.128 R8, desc[UR6][R18.64] ;  /* 0x0000000612082981 */ /* 0x000722000c2e1d00 */
[----:B------:R-:W-:-:S02]  /*02c0*/  LOP3.LUT R3, R20, R3, RZ, 0xfc, !PT ;  /* 0x0000000314037212 */ /* 0x000fc400078efcff */
[----:B------:R-:W-:Y:S01]  /*02d0*/  PRMT R0, R0, 0x6540, R21 ;  /* 0x0000654000007816 */ /* 0x000fe20000000015 */
[----:B------:R5:W2:Y:S01]  /*02e0*/  @P3 LDG.E.EL.128 R12, desc[UR6][R22.64] ;  /* 0x00000006160c3981 */ /* 0x000aa2000c2e1d00 */
[----:B------:R-:W-:Y:S02]  /*02f0*/  CS2R R20, SRZ ;  /* 0x0000000000147805 */ /* 0x000fe4000001ff00 */
[----:B-1----:R-:W-:Y:S01]  /*0300*/  CS2R R16, SRZ ;  /* 0x0000000000107805 */ /* 0x002fe2000001ff00 */
[----:B------:R-:W-:Y:S02]  /*0310*/  IMAD.WIDE R30, R27, 0x4, R30 ;  /* 0x000000041b1e7825 */ /* 0x000fe400078e021e */
[----:B------:R-:W1:Y:S01]  /*0320*/  LDC.64 R26, c[0x0][0x220] ;  /* 0x00008800ff1a7b82 */ /* 0x000e620000000a00 */
[----:B---3--:R-:W-:Y:S01]  /*0330*/  CS2R R18, SRZ ;  /* 0x0000000000127805 */ /* 0x008fe2000001ff00 */
[----:B-----5:R-:W-:Y:S01]  /*0340*/  IMAD.WIDE R28, R2, 0x4, R28 ;  /* 0x00000004021c7825 */ /* 0x020fe200078e021c */
[----:B0-----:R-:W-:-:S04]  /*0350*/  CS2R R22, SRZ ;  /* 0x0000000000167805 */ /* 0x001fc8000001ff00 */
[----:B------:R-:W3:Y:S04]  /*0360*/  @P4 LDG.E.EL.128 R16, desc[UR6][R30.64] ;  /* 0x000000061e104981 */ /* 0x000ee8000c2e1d00 */
[----:B------:R-:W2:Y:S01]  /*0370*/  @!P0 LDG.E.EL.128 R20, desc[UR6][R28.64] ;  /* 0x000000061c148981 */ /* 0x000ea2000c2e1d00 */
[----:B-1----:R-:W-:-:S04]  /*0380*/  IMAD.WIDE R26, R2, 0x4, R26 ;  /* 0x00000004021a7825 */ /* 0x002fc800078e021a */
[C---:B--2---:R-:W-:Y:S01]  /*0390*/  FADD R4, -R20.reuse, R4 ;  /* 0x0000000414047221 */ /* 0x044fe20000000100 */
[C---:B----4-:R-:W-:Y:S01]  /*03a0*/  FADD R25, -R20.reuse, R8 ;  /* 0x0000000814197221 */ /* 0x050fe20000000100 */
[C---:B------:R-:W-:Y:S01]  /*03b0*/  FADD R12, -R20.reuse, R12 ;  /* 0x0000000c140c7221 */ /* 0x040fe20000000100 */
[----:B---3--:R-:W-:Y:S01]  /*03c0*/  FADD R16, -R20, R16 ;  /* 0x0000001014107221 */ /* 0x008fe20000000100 */
[C---:B------:R-:W-:Y:S01]  /*03d0*/  FADD R5, -R21.reuse, R5 ;  /* 0x0000000515057221 */ /* 0x040fe20000000100 */
[C---:B------:R-:W-:Y:S01]  /*03e0*/  FADD R20, -R21.reuse, R9 ;  /* 0x0000000915147221 */ /* 0x040fe20000000100 */
[C---:B------:R-:W-:Y:S01]  /*03f0*/  FADD R13, -R21.reuse, R13 ;  /* 0x0000000d150d7221 */ /* 0x040fe20000000100 */
[----:B------:R-:W-:Y:S01]  /*0400*/  FADD R17, -R21, R17 ;  /* 0x0000001115117221 */ /* 0x000fe20000000100 */
[C---:B------:R-:W-:Y:S01]  /*0410*/  FADD R6, -R22.reuse, R6 ;  /* 0x0000000616067221 */ /* 0x040fe20000000100 */
[C---:B------:R-:W-:Y:S01]  /*0420*/  FADD R21, -R22.reuse, R10 ;  /* 0x0000000a16157221 */ /* 0x040fe20000000100 */
[C---:B------:R-:W-:Y:S01]  /*0430*/  FADD R14, -R22.reuse, R14 ;  /* 0x0000000e160e7221 */ /* 0x040fe20000000100 */
[----:B------:R-:W-:Y:S01]  /*0440*/  FADD R18, -R22, R18 ;  /* 0x0000001216127221 */ /* 0x000fe20000000100 */
[----:B------:R-:W-:Y:S01]  /*0450*/  FADD R22, -R23, R11 ;  /* 0x0000000b17167221 */ /* 0x000fe20000000100 */
[----:B------:R-:W-:-:S02]  /*0460*/  CS2R R8, SRZ ;  /* 0x0000000000087805 */ /* 0x000fc4000001ff00 */
[----:B------:R-:W-:-:S06]  /*0470*/  CS2R R10, SRZ ;  /* 0x00000000000a7805 */ /* 0x000fcc000001ff00 */
[----:B------:R-:W2:Y:S01]  /*0480*/  @!P0 LDG.E.EL.128 R8, desc[UR6][R26.64] ;  /* 0x000000061a088981 */ /* 0x000ea2000c2e1d00 */
[C---:B------:R-:W-:Y:S01]  /*0490*/  FADD R7, -R23.reuse, R7 ;  /* 0x0000000717077221 */ /* 0x040fe20000000100 */
[C---:B------:R-:W-:Y:S01]  /*04a0*/  FADD R29, -R23.reuse, R15 ;  /* 0x0000000f171d7221 */ /* 0x040fe20000000100 */
[----:B------:R-:W-:Y:S01]  /*04b0*/  FADD R19, -R23, R19 ;  /* 0x0000001317137221 */ /* 0x000fe20000000100 */
[----:B--2---:R-:W-:Y:S01]  /*04c0*/  FADD R8, R8, 9.9999997473787516356e-06 ;  /* 0x3727c5ac08087421 */ /* 0x004fe20000000000 */
[----:B------:R-:W-:-:S03]  /*04d0*/  FADD R23, R9, 9.9999997473787516356e-06 ;  /* 0x3727c5ac09177421 */ /* 0x000fc60000000000 */
[----:B------:R-:W0:Y:S01]  /*04e0*/  MUFU.SQRT R15, R8 ;  /* 0x00000008000f7308 */ /* 0x000e220000002000 */
[----:B------:R-:W-:-:S07]  /*04f0*/  FADD R11, R11, 9.9999997473787516356e-06 ;  /* 0x3727c5ac0b0b7421 */ /* 0x000fce0000000000 */
[----:B------:R-:W1:Y:S01]  /*0500*/  MUFU.SQRT R23, R23 ;  /* 0x0000001700177308 */ /* 0x000e620000002000 */
[----:B------:R-:W-:Y:S01]  /*0510*/  FADD R10, R10, 9.9999997473787516356e-06 ;  /* 0x3727c5ac0a0a7421 */ /* 0x000fe20000000000 */
[----:B0-----:R-:W-:-:S06]  /*0520*/  FSETP.GT.AND P6, PT, R15, 8.50705917302346158658e+37, PT ;  /* 0x7e8000000f00780b */ /* 0x001fcc0003fc4000 */
[----:B------:R-:W0:Y:S01]  /*0530*/  MUFU.SQRT R11, R11 ;  /* 0x0000000b000b7308 */ /* 0x000e220000002000 */
[----:B------:R-:W-:Y:S01]  /*0540*/  FSETP.GEU.AND P1, PT, R15, 1.175494350822287508e-38, PT ;  /* 0x008000000f00780b */ /* 0x000fe20003f2e000 */
[----:B------:R-:W-:-:S06]  /*0550*/  IMAD.MOV.U32 R8, RZ, RZ, 0x3e800000 ;  /* 0x3e800000ff087424 */ /* 0x000fcc00078e00ff */
[----:B------:R-:W2:Y:S01]  /*0560*/  MUFU.SQRT R9, R10 ;  /* 0x0000000a00097308 */ /* 0x000ea20000002000 */
[C---:B-1----:R-:W-:Y:S02]  /*0570*/  FSETP.GT.AND P2, PT, R23.reuse, 8.50705917302346158658e+37, PT ;  /* 0x7e8000001700780b */ /* 0x042fe40003f44000 */
[----:B------:R-:W-:Y:S01]  /*0580*/  FSETP.GEU.AND P3, PT, R23, 1.175494350822287508e-38, PT ;  /* 0x008000001700780b */ /* 0x000fe20003f6e000 */
[----:B------:R-:W-:Y:S01]  /*0590*/  @P6 FMUL R15, R15, 0.25 ;  /* 0x3e8000000f0f6820 */ /* 0x000fe20000400000 */
[----:B------:R-:W-:Y:S02]  /*05a0*/  FSEL R27, R8, 1, P6 ;  /* 0x3f800000081b7808 */ /* 0x000fe40003000000 */
[----:B0-----:R-:W-:Y:S01]  /*05b0*/  FSETP.GT.AND P6, PT, R11, 8.50705917302346158658e+37, PT ;  /* 0x7e8000000b00780b */ /* 0x001fe20003fc4000 */
[----:B------:R-:W-:Y:S02]  /*05c0*/  @!P1 FMUL R15, R15, 16777216 ;  /* 0x4b8000000f0f9820 */ /* 0x000fe40000400000 */
[----:B------:R-:W-:Y:S01]  /*05d0*/  @!P1 FMUL R27, R27, 16777216 ;  /* 0x4b8000001b1b9820 */ /* 0x000fe20000400000 */
[----:B------:R-:W-:-:S03]  /*05e0*/  FSETP.GEU.AND P1, PT, R11, 1.175494350822287508e-38, PT ;  /* 0x008000000b00780b */ /* 0x000fc60003f2e000 */
[----:B------:R-:W-:Y:S01]  /*05f0*/  @P2 FMUL R23, R23, 0.25 ;  /* 0x3e80000017172820 */ /* 0x000fe20000400000 */
[C---:B--2---:R-:W-:Y:S01]  /*0600*/  FSETP.GT.AND P4, PT, R9.reuse, 8.50705917302346158658e+37, PT ;  /* 0x7e8000000900780b */ /* 0x044fe20003f84000 */
[----:B------:R-:W0:Y:S01]  /*0610*/  MUFU.RCP R28, R15 ;  /* 0x0000000f001c7308 */ /* 0x000e220000001000 */
[----:B------:R-:W-:Y:S01]  /*0620*/  FSETP.GEU.AND P5, PT, R9, 1.175494350822287508e-38, PT ;  /* 0x008000000900780b */ /* 0x000fe20003fae000 */
[----:B------:R-:W-:Y:S02]  /*0630*/  @!P3 FMUL R23, R23, 16777216 ;  /* 0x4b8000001717b820 */ /* 0x000fe40000400000 */
[----:B------:R-:W-:-:S04]  /*0640*/  @P6 FMUL R11, R11, 0.25 ;  /* 0x3e8000000b0b6820 */ /* 0x000fc80000400000 */
[----:B------:R-:W1:Y:S01]  /*0650*/  MUFU.RCP R23, R23 ;  /* 0x0000001700177308 */ /* 0x000e620000001000 */
[----:B------:R-:W-:-:S03]  /*0660*/  @!P1 FMUL R11, R11, 16777216 ;  /* 0x4b8000000b0b9820 */ /* 0x000fc60000400000 */
[----:B------:R-:W-:Y:S01]  /*0670*/  @P4 FMUL R9, R9, 0.25 ;  /* 0x3e80000009094820 */ /* 0x000fe20000400000 */
[----:B------:R-:W-:-:S03]  /*0680*/  FSEL R10, R8, 1, P2 ;  /* 0x3f800000080a7808 */ /* 0x000fc60001000000 */
[----:B------:R-:W-:Y:S01]  /*0690*/  @!P5 FMUL R9, R9, 16777216 ;  /* 0x4b8000000909d820 */ /* 0x000fe20000400000 */
[----:B0-----:R-:W-:Y:S01]  /*06a0*/  FMUL R28, R28, R27 ;  /* 0x0000001b1c1c7220 */ /* 0x001fe20000400000 */
[----:B------:R-:W-:Y:S01]  /*06b0*/  @!P3 FMUL R10, R10, 16777216 ;  /* 0x4b8000000a0ab820 */ /* 0x000fe20000400000 */
[----:B------:R-:W0:Y:S01]  /*06c0*/  LDC.64 R26, c[0x0][0x228] ;  /* 0x00008a00ff1a7b82 */ /* 0x000e220000000a00 */
[----:B------:R-:W2:Y:S02]  /*06d0*/  MUFU.RCP R11, R11 ;  /* 0x0000000b000b7308 */ /* 0x000ea40000001000 */
[----:B-1----:R-:W-:Y:S01]  /*06e0*/  FMUL R15, R23, R10 ;  /* 0x0000000a170f7220 */ /* 0x002fe20000400000 */
[----:B------:R-:W-:-:S05]  /*06f0*/  FSEL R10, R8, 1, P4 ;  /* 0x3f800000080a7808 */ /* 0x000fca0002000000 */
[----:B------:R-:W1:Y:S01]  /*0700*/  MUFU.RCP R9, R9 ;  /* 0x0000000900097308 */ /* 0x000e620000001000 */
[----:B------:R-:W-:Y:S01]  /*0710*/  FSEL R8, R8, 1, P6 ;  /* 0x3f80000008087808 */ /* 0x000fe20003000000 */
[----:B------:R-:W-:-:S04]  /*0720*/  @!P5 FMUL R10, R10, 16777216 ;  /* 0x4b8000000a0ad820 */ /* 0x000fc80000400000 */
[----:B------:R-:W-:-:S04]  /*0730*/  @!P1 FMUL R8, R8, 16777216 ;  /* 0x4b80000008089820 */ /* 0x000fc80000400000 */
[----:B--2---:R-:W-:Y:S01]  /*0740*/  FMUL R30, R11, R8 ;  /* 0x000000080b1e7220 */ /* 0x004fe20000400000 */
[C---:B------:R-:W-:Y:S01]  /*0750*/  FMUL R16, R28.reuse, R16 ;  /* 0x000000101c107220 */ /* 0x040fe20000400000 */
[----:B------:R-:W-:Y:S01]  /*0760*/  FMUL R25, R28, R25 ;  /* 0x000000191c197220 */ /* 0x000fe20000400000 */
[----:B-1----:R-:W-:Y:S01]  /*0770*/  FMUL R23, R9, R10 ;  /* 0x0000000a09177220 */ /* 0x002fe20000400000 */
[C---:B------:R-:W-:Y:S01]  /*0780*/  FMUL R9, R30.reuse, R19 ;  /* 0x000000131e097220 */ /* 0x040fe20000400000 */
[C---:B------:R-:W-:Y:S01]  /*0790*/  FMUL R10, R30.reuse, R29 ;  /* 0x0000001d1e0a7220 */ /* 0x040fe20000400000 */
[C---:B------:R-:W-:Y:S01]  /*07a0*/  FMUL R8, R30.reuse, R22 ;  /* 0x000000161e087220 */ /* 0x040fe20000400000 */
[----:B------:R-:W-:Y:S01]  /*07b0*/  FMUL R11, R30, R7 ;  /* 0x000000071e0b7220 */ /* 0x000fe20000400000 */
[C---:B------:R-:W-:Y:S01]  /*07c0*/  FMUL R30, R28.reuse, R12 ;  /* 0x0000000c1c1e7220 */ /* 0x040fe20000400000 */
[----:B------:R-:W-:Y:S01]  /*07d0*/  FMUL R22, R23, R6 ;  /* 0x0000000617167220 */ /* 0x000fe20000400000 */
[----:B------:R-:W-:Y:S01]  /*07e0*/  FMUL R29, R15, R5 ;  /* 0x000000050f1d7220 */ /* 0x000fe20000400000 */
[----:B------:R-:W-:Y:S01]  /*07f0*/  FMUL R28, R28, R4 ;  /* 0x000000041c1c7220 */ /* 0x000fe20000400000 */
[----:B------:R-:W-:-:S02]  /*0800*/  CS2R R4, SRZ ;  /* 0x0000000000047805 */ /* 0x000fc4000001ff00 */
[----:B------:R-:W-:Y:S01]  /*0810*/  CS2R R6, SRZ ;  /* 0x0000000000067805 */ /* 0x000fe2000001ff00 */
[----:B0-----:R-:W-:-:S05]  /*0820*/  IMAD.WIDE R26, R2, 0x4, R26 ;  /* 0x00000004021a7825 */ /* 0x001fca00078e021a */
[----:B------:R0:W2:Y:S02]  /*0830*/  @!P0 LDG.E.EL.128 R4, desc[UR6][R26.64] ;  /* 0x000000061a048981 */ /* 0x0000a4000c2e1d00 */
[----:B0-----:R-:W0:Y:S01]  /*0840*/  LDC.64 R26, c[0x0][0x230] ;  /* 0x00008c00ff1a7b82 */ /* 0x001e220000000a00 */
[C---:B------:R-:W-:Y:S01]  /*0850*/  FMUL R18, R23.reuse, R18 ;  /* 0x0000001217127220 */ /* 0x040fe20000400000 */
[C---:B------:R-:W-:Y:S01]  /*0860*/  FMUL R19, R23.reuse, R14 ;  /* 0x0000000e17137220 */ /* 0x040fe20000400000 */
[----:B------:R-:W-:Y:S01]  /*0870*/  FMUL R21, R23, R21 ;  /* 0x0000001517157220 */ /* 0x000fe20000400000 */
[C---:B------:R-:W-:Y:S01]  /*0880*/  FMUL R17, R15.reuse, R17 ;  /* 0x000000110f117220 */ /* 0x040fe20000400000 */
[C---:B------:R-:W-:Y:S01]  /*0890*/  FMUL R23, R15.reuse, R13 ;  /* 0x0000000d0f177220 */ /* 0x040fe20000400000 */
[----:B------:R-:W-:Y:S01]  /*08a0*/  FMUL R20, R15, R20 ;  /* 0x000000140f147220 */ /* 0x000fe20000400000 */
[----:B------:R-:W-:Y:S02]  /*08b0*/  CS2R R12, SRZ ;  /* 0x00000000000c7805 */ /* 0x000fe4000001ff00 */
[----:B------:R-:W-:Y:S01]  /*08c0*/  CS2R R14, SRZ ;  /* 0x00000000000e7805 */ /* 0x000fe2000001ff00 */
[----:B0-----:R-:W-:-:S05]  /*08d0*/  IMAD.WIDE R26, R2, 0x4, R26 ;  /* 0x00000004021a7825 */ /* 0x001fca00078e021a */
[----:B------:R-:W2:Y:S01]  /*08e0*/  @!P0 LDG.E.EL.128 R12, desc[UR6][R26.64] ;  /* 0x000000061a0c8981 */ /* 0x000ea2000c2e1d00 */
[----:B------:R-:W0:Y:S01]  /*08f0*/  S2R R2, SR_TID.X ;  /* 0x0000000000027919 */ /* 0x000e220000002100 */
[----:B------:R-:W1:Y:S01]  /*0900*/  S2UR UR5, SR_CgaCtaId ;  /* 0x00000000000579c3 */ /* 0x000e620000008800 */
[----:B------:R-:W-:Y:S02]  /*0910*/  UMOV UR4, 0x400 ;  /* 0x0000040000047882 */ /* 0x000fe40000000000 */
[----:B-1----:R-:W-:Y:S01]  /*0920*/  UPRMT UR4, UR5, 0x654, UR4 ;  /* 0x0000065405047896 */ /* 0x002fe20008000004 */
[-CC-:B--2---:R-:W-:Y:S01]  /*0930*/  FFMA R29, R29, R5.reuse, R13.reuse ;  /* 0x000000051d1d7223 */ /* 0x184fe2000000000d */
[-CC-:B------:R-:W-:Y:S01]  /*0940*/  FFMA R20, R20, R5.reuse, R13.reuse ;  /* 0x0000000514147223 */ /* 0x180fe2000000000d */
[-CC-:B------:R-:W-:Y:S01]  /*0950*/  FFMA R23, R23, R5.reuse, R13.reuse ;  /* 0x0000000517177223 */ /* 0x180fe2000000000d */
[----:B------:R-:W-:Y:S01]  /*0960*/  FFMA R17, R17, R5, R13 ;  /* 0x0000000511117223 */ /* 0x000fe2000000000d */
[----:B0-----:R-:W-:-:S02]  /*0970*/  IMAD.SHL.U32 R5, R2, 0x400, RZ ;  /* 0x0000040002057824 */ /* 0x001fc400078e00ff */
[-CC-:B------:R-:W-:Y:S01]  /*0980*/  FFMA R28, R28, R4.reuse, R12.reuse ;  /* 0x000000041c1c7223 */ /* 0x180fe2000000000c */
[-CC-:B------:R-:W-:Y:S02]  /*0990*/  FFMA R25, R25, R4.reuse, R12.reuse ;  /* 0x0000000419197223 */ /* 0x180fe4000000000c */
[----:B------:R-:W-:Y:S01]  /*09a0*/  LOP3.LUT R5, R5, 0xc00, RZ, 0xc0, !PT ;  /* 0x00000c0005057812 */ /* 0x000fe200078ec0ff */
[-CC-:B------:R-:W-:Y:S01]  /*09b0*/  FFMA R30, R30, R4.reuse, R12.reuse ;  /* 0x000000041e1e7223 */ /* 0x180fe2000000000c */
[----:B------:R-:W-:Y:S02]  /*09c0*/  FFMA R16, R16, R4, R12 ;  /* 0x0000000410107223 */ /* 0x000fe4000000000c */
[C---:B------:R-:W-:Y:S01]  /*09d0*/  LOP3.LUT R4, R5.reuse, 0x100, RZ, 0xfc, !PT ;  /* 0x0000010005047812 */ /* 0x040fe200078efcff */
[-CC-:B------:R-:W-:Y:S01]  /*09e0*/  FFMA R22, R22, R6.reuse, R14.reuse ;  /* 0x0000000616167223 */ /* 0x180fe2000000000e */
[----:B------:R-:W-:Y:S01]  /*09f0*/  LOP3.LUT R12, R5, 0x200, RZ, 0xfc, !PT ;  /* 0x00000200050c7812 */ /* 0x000fe200078efcff */
[-CC-:B------:R-:W-:Y:S01]  /*0a00*/  FFMA R21, R21, R6.reuse, R14.reuse ;  /* 0x0000000615157223 */ /* 0x180fe2000000000e */
[-CC-:B------:R-:W-:Y:S01]  /*0a10*/  FFMA R19, R19, R6.reuse, R14.reuse ;  /* 0x0000000613137223 */ /* 0x180fe2000000000e */
[----:B------:R-:W-:Y:S01]  /*0a20*/  FFMA R18, R18, R6, R14 ;  /* 0x0000000612127223 */ /* 0x000fe2000000000e */
[-CC-:B------:R-:W-:Y:S01]  /*0a30*/  FFMA R11, R11, R7.reuse, R15.reuse ;  /* 0x000000070b0b7223 */ /* 0x180fe2000000000f */
[-CC-:B------:R-:W-:Y:S01]  /*0a40*/  FFMA R8, R8, R7.reuse, R15.reuse ;  /* 0x0000000708087223 */ /* 0x180fe2000000000f */
[-CC-:B------:R-:W-:Y:S01]  /*0a50*/  FFMA R10, R10, R7.reuse, R15.reuse ;  /* 0x000000070a0a7223 */ /* 0x180fe2000000000f */
[----:B------:R-:W-:Y:S01]  /*0a60*/  FFMA R9, R9, R7, R15 ;  /* 0x0000000709097223 */ /* 0x000fe2000000000f */
[----:B------:R-:W-:-:S02]  /*0a70*/  LOP3.LUT R7, R5, R24, RZ, 0xfc, !PT ;  /* 0x0000001805077212 */ /* 0x000fc400078efcff */
[C---:B------:R-:W-:Y:S02]  /*0a80*/  LEA.HI R6, R5.reuse, UR4, RZ, 0x1a ;  /* 0x0000000405067c11 */ /* 0x040fe4000f8fd0ff */
[----:B------:R-:W-:Y:S02]  /*0a90*/  LOP3.LUT R5, R5, 0x300, RZ, 0xfc, !PT ;  /* 0x0000030005057812 */ /* 0x000fe400078efcff */
[----:B------:R-:W-:Y:S02]  /*0aa0*/  LEA.HI R4, R4, UR4, RZ, 0x1a ;  /* 0x0000000404047c11 */ /* 0x000fe4000f8fd0ff */
[----:B------:R-:W-:Y:S02]  /*0ab0*/  LEA.HI R12, R12, UR4, RZ, 0x1a ;  /* 0x000000040c0c7c11 */ /* 0x000fe4000f8fd0ff */
[----:B------:R-:W-:Y:S02]  /*0ac0*/  FSETP.GEU.AND P0, PT, R29, RZ, PT ;  /* 0x000000ff1d00720b */ /* 0x000fe40003f0e000 */
[----:B------:R-:W-:Y:S01]  /*0ad0*/  LEA.HI R14, R5, UR4, RZ, 0x1a ;  /* 0x00000004050e7c11 */ /* 0x000fe2000f8fd0ff */
[C---:B------:R-:W-:Y:S01]  /*0ae0*/  IMAD R5, R7.reuse, 0x4, R4 ;  /* 0x0000000407057824 */ /* 0x040fe200078e0204 */
[----:B------:R-:W-:Y:S01]  /*0af0*/  FSETP.GEU.AND P1, PT, R22, RZ, PT ;  /* 0x000000ff1600720b */ /* 0x000fe20003f2e000 */
[----:B------:R-:W-:Y:S01]  /*0b00*/  IMAD R4, R7, 0x4, R12 ;  /* 0x0000000407047824 */ /* 0x000fe200078e020c */
[----:B------:R-:W-:-:S02]  /*0b10*/  FSEL R12, R29, RZ, P0 ;  /* 0x000000ff1d0c7208 */ /* 0x000fc40000000000 */
[----:B------:R-:W-:Y:S01]  /*0b20*/  FSETP.GEU.AND P0, PT, R11, RZ, PT ;  /* 0x000000ff0b00720b */ /* 0x000fe20003f0e000 */
[C---:B------:R-:W-:Y:S01]  /*0b30*/  IMAD R6, R7.reuse, 0x4, R6 ;  /* 0x0000000407067824 */ /* 0x040fe200078e0206 */
[----:B------:R-:W-:Y:S01]  /*0b40*/  FSEL R15, R22, RZ, P1 ;  /* 0x000000ff160f7208 */ /* 0x000fe20000800000 */
[----:B------:R-:W-:Y:S01]  /*0b50*/  IMAD R7, R7, 0x4, R14 ;  /* 0x0000000407077824 */ /* 0x000fe200078e020e */
[----:B------:R-:W-:Y:S02]  /*0b60*/  FSETP.GEU.AND P1, PT, R25, RZ, PT ;  /* 0x000000ff1900720b */ /* 0x000fe40003f2e000 */
[----:B------:R-:W-:Y:S02]  /*0b70*/  FSEL R14, R11, RZ, P0 ;  /* 0x000000ff0b0e7208 */ /* 0x000fe40000000000 */
[----:B------:R-:W-:Y:S02]  /*0b80*/  FSETP.GEU.AND P0, PT, R21, RZ, PT ;  /* 0x000000ff1500720b */ /* 0x000fe40003f0e000 */
[----:B------:R-:W-:-:S02]  /*0b90*/  FSETP.GEU.AND P2, PT, R28, RZ, PT ;  /* 0x000000ff1c00720b */ /* 0x000fc40003f4e000 */
[----:B------:R-:W-:Y:S02]  /*0ba0*/  FSEL R25, R25, RZ, P1 ;  /* 0x000000ff19197208 */ /* 0x000fe40000800000 */
[----:B------:R-:W-:Y:S02]  /*0bb0*/  FSETP.GEU.AND P1, PT, R8, RZ, PT ;  /* 0x000000ff0800720b */ /* 0x000fe40003f2e000 */
[----:B------:R-:W-:Y:S02]  /*0bc0*/  FSEL R21, R21, RZ, P0 ;  /* 0x000000ff15157208 */ /* 0x000fe40000000000 */
[----:B------:R-:W-:Y:S02]  /*0bd0*/  FSETP.GEU.AND P0, PT, R30, RZ, PT ;  /* 0x000000ff1e00720b */ /* 0x000fe40003f0e000 */
[----:B------:R-:W-:Y:S02]  /*0be0*/  FSEL R13, R28, RZ, P2 ;  /* 0x000000ff1c0d7208 */ /* 0x000fe40001000000 */
[----:B------:R-:W-:-:S02]  /*0bf0*/  FSETP.GEU.AND P2, PT, R20, RZ, PT ;  /* 0x000000ff1400720b */ /* 0x000fc40003f4e000 */
[----:B------:R-:W-:Y:S02]  /*0c00*/  FSEL R8, R8, RZ, P1 ;  /* 0x000000ff08087208 */ /* 0x000fe40000800000 */
[----:B------:R-:W-:Y:S02]  /*0c10*/  FSETP.GEU.AND P1, PT, R23, RZ, PT ;  /* 0x000000ff1700720b */ /* 0x000fe40003f2e000 */
[----:B------:R-:W-:Y:S01]  /*0c20*/  FSEL R11, R30, RZ, P0 ;  /* 0x000000ff1e0b7208 */ /* 0x000fe20000000000 */
[----:B------:R-:W-:Y:S01]  /*0c30*/  STS [R6], R13 ;  /* 0x0000000d06007388 */ /* 0x000fe20000000800 */
[----:B------:R-:W-:Y:S02]  /*0c40*/  FSETP.GEU.AND P0, PT, R10, RZ, PT ;  /* 0x000000ff0a00720b */ /* 0x000fe40003f0e000 */
[----:B------:R-:W-:Y:S01]  /*0c50*/  FSEL R20, R20, RZ, P2 ;  /* 0x000000ff14147208 */ /* 0x000fe20001000000 */
[----:B------:R0:W-:Y:S01]  /*0c60*/  STS [R5+0x400], R12 ;  /* 0x0004000c05007388 */ /* 0x0001e20000000800 */
[----:B------:R-:W-:-:S03]  /*0c70*/  FSEL R10, R10, RZ, P0 ;  /* 0x000000ff0a0a7208 */ /* 0x000fc60000000000 */
[----:B------:R-:W-:Y:S01]  /*0c80*/  STS [R4+0x800], R15 ;  /* 0x0008000f04007388 */ /* 0x000fe20000000800 */
[----:B------:R-:W-:Y:S02]  /*0c90*/  FSETP.GEU.AND P2, PT, R19, RZ, PT ;  /* 0x000000ff1300720b */ /* 0x000fe40003f4e000 */
[----:B------:R-:W-:Y:S01]  /*0ca0*/  FSETP.GEU.AND P0, PT, R17, RZ, PT ;  /* 0x000000ff1100720b */ /* 0x000fe20003f0e000 */
[----:B------:R1:W-:Y:S01]  /*0cb0*/  STS [R7+0xc00], R14 ;  /* 0x000c000e07007388 */ /* 0x0003e20000000800 */
[----:B0-----:R-:W-:Y:S02]  /*0cc0*/  FSEL R12, R23, RZ, P1 ;  /* 0x000000ff170c7208 */ /* 0x001fe40000800000 */
[----:B------:R-:W-:Y:S01]  /*0cd0*/  FSETP.GEU.AND P1, PT, R16, RZ, PT ;  /* 0x000000ff1000720b */ /* 0x000fe20003f2e000 */
[----:B------:R-:W-:Y:S01]  /*0ce0*/  STS [R6+0x100], R25 ;  /* 0x0001001906007388 */ /* 0x000fe20000000800 */
[----:B------:R-:W-:-:S03]  /*0cf0*/  FSEL R19, R19, RZ, P2 ;  /* 0x000000ff13137208 */ /* 0x000fc60001000000 */
[----:B------:R-:W-:Y:S01]  /*0d00*/  STS [R5+0x500], R20 ;  /* 0x0005001405007388 */ /* 0x000fe20000000800 */
[----:B------:R-:W-:-:S03]  /*0d10*/  FSEL R13, R16, RZ, P1 ;  /* 0x000000ff100d7208 */ /* 0x000fc60000800000 */
[----:B------:R-:W-:Y:S01]  /*0d20*/  STS [R4+0x900], R21 ;  /* 0x0009001504007388 */ /* 0x000fe20000000800 */
[----:B------:R-:W-:-:S03]  /*0d30*/  FSETP.GEU.AND P1, PT, R18, RZ, PT ;  /* 0x000000ff1200720b */ /* 0x000fc60003f2e000 */
[----:B------:R0:W-:Y:S01]  /*0d40*/  STS [R7+0xd00], R8 ;  /* 0x000d000807007388 */ /* 0x0001e20000000800 */
[----:B-1----:R-:W-:-:S03]  /*0d50*/  IMAD.SHL.U32 R14, R2, 0x4, RZ ;  /* 0x00000004020e7824 */ /* 0x002fc600078e00ff */
[----:B------:R1:W-:Y:S01]  /*0d60*/  STS [R6+0x200], R11 ;  /* 0x0002000b06007388 */ /* 0x0003e20000000800 */
[----:B0-----:R-:W-:Y:S02]  /*0d70*/  FSEL R8, R17, RZ, P0 ;  /* 0x000000ff11087208 */ /* 0x001fe40000000000 */
[----:B------:R-:W-:Y:S01]  /*0d80*/  FSETP.GEU.AND P0, PT, R9, RZ, PT ;  /* 0x000000ff0900720b */ /* 0x000fe20003f0e000 */
[----:B------:R0:W-:Y:S01]  /*0d90*/  STS [R5+0x600], R12 ;  /* 0x0006000c05007388 */ /* 0x0001e20000000800 */
[----:B-1----:R-:W-:-:S03]  /*0da0*/  FSEL R11, R18, RZ, P1 ;  /* 0x000000ff120b7208 */ /* 0x002fc60000800000 */
[----:B------:R-:W-:Y:S04]  /*0db0*/  STS [R4+0xa00], R19 ;  /* 0x000a001304007388 */ /* 0x000fe80000000800 */
[----:B------:R1:W-:Y:S01]  /*0dc0*/  STS [R7+0xe00], R10 ;  /* 0x000e000a07007388 */ /* 0x0003e20000000800 */
[----:B0-----:R-:W-:-:S03]  /*0dd0*/  FSEL R12, R9, RZ, P0 ;  /* 0x000000ff090c7208 */ /* 0x001fc60000000000 */
[----:B------:R0:W-:Y:S01]  /*0de0*/  STS [R6+0x300], R13 ;  /* 0x0003000d06007388 */ /* 0x0001e20000000800 */
[----:B------:R-:W-:-:S03]  /*0df0*/  LOP3.LUT R2, R14, 0x3fc, RZ, 0xc0, !PT ;  /* 0x000003fc0e027812 */ /* 0x000fc600078ec0ff */
[----:B------:R2:W-:Y:S04]  /*0e00*/  STS [R5+0x700], R8 ;  /* 0x0007000805007388 */ /* 0x0005e80000000800 */
[----:B------:R3:W-:Y:S04]  /*0e10*/  STS [R4+0xb00], R11 ;  /* 0x000b000b04007388 */ /* 0x0007e80000000800 */
[----:B------:R-:W-:Y:S01]  /*0e20*/  STS [R7+0xf00], R12 ;  /* 0x000f000c07007388 */ /* 0x000fe20000000800 */
[C---:B-1----:R-:W-:Y:S02]  /*0e30*/  LOP3.LUT R10, R2.reuse, 0x400, RZ, 0xfc, !PT ;  /* 0x00000400020a7812 */ /* 0x042fe400078efcff */
[----:B0-----:R-:W-:-:S02]  /*0e40*/  LOP3.LUT R13, R2, 0x800, RZ, 0xfc, !PT ;  /* 0x00000800020d7812 */ /* 0x001fc400078efcff */
[----:B------:R-:W-:Y:S02]  /*0e50*/  SHF.R.U32.HI R15, RZ, 0x8, R14 ;  /* 0x00000008ff0f7819 */ /* 0x000fe4000001160e */
[----:B------:R-:W-:Y:S02]  /*0e60*/  SHF.R.U32.HI R10, RZ, 0x6, R10 ;  /* 0x00000006ff0a7819 */ /* 0x000fe4000001160a */
[----:B------:R-:W-:Y:S02]  /*0e70*/  SHF.R.U32.HI R13, RZ, 0x6, R13 ;  /* 0x00000006ff0d7819 */ /* 0x000fe4000001160d */
[----:B------:R-:W-:Y:S02]  /*0e80*/  SGXT.U32 R9, R15, 0x2 ;  /* 0x000000020f09781a */ /* 0x000fe40000000000 */
[----:B------:R-:W-:Y:S02]  /*0e90*/  LOP3.LUT R10, R10, 0x1c, RZ, 0xc0, !PT ;  /* 0x0000001c0a0a7812 */ /* 0x000fe400078ec0ff */
[----:B------:R-:W-:-:S02]  /*0ea0*/  LOP3.LUT R13, R13, 0x2c, RZ, 0xc0, !PT ;  /* 0x0000002c0d0d7812 */ /* 0x000fc400078ec0ff */
[----:B------:R-:W-:Y:S02]  /*0eb0*/  LOP3.LUT R6, R9, 0x3fc, R14, 0xf8, !PT ;  /* 0x000003fc09067812 */ /* 0x000fe400078ef80e */
[----:B------:R-:W-:Y:S01]  /*0ec0*/  LEA R9, R9, UR4, 0x2 ;  /* 0x0000000409097c11 */ /* 0x000fe2000f8e10ff */
[----:B--2---:R-:W-:Y:S01]  /*0ed0*/  VIADD R5, R10, UR4 ;  /* 0x000000040a057c36 */ /* 0x004fe20008000000 */
[----:B---3--:R-:W-:Y:S01]  /*0ee0*/  LEA R4, R6, UR4, 0x2 ;  /* 0x0000000406047c11 */ /* 0x008fe2000f8e10ff */
[----:B------:R-:W-:Y:S01]  /*0ef0*/  BAR.SYNC.DEFER_BLOCKING 0x0 ;  /* 0x0000000000007b1d */ /* 0x000fe20000010000 */
[----:B------:R-:W-:Y:S02]  /*0f00*/  VIADD R13, R13, UR4 ;  /* 0x000000040d0d7c36 */ /* 0x000fe40008000000 */
[C---:B------:R-:W-:Y:S02]  /*0f10*/  IMAD R20, R2.reuse, 0x4, R9 ;  /* 0x0000000402147824 */ /* 0x040fe400078e0209 */
[----:B------:R-:W-:-:S02]  /*0f20*/  IMAD R21, R2, 0x4, R5 ;  /* 0x0000000402157824 */ /* 0x000fc400078e0205 */
[----:B------:R-:W-:Y:S02]  /*0f30*/  IMAD R26, R2, 0x4, R13 ;  /* 0x00000004021a7824 */ /* 0x000fe400078e020d */
[C---:B------:R-:W-:Y:S01]  /*0f40*/  IMAD.HI R16, R3.reuse, 0x2aaaaaab, RZ ;  /* 0x2aaaaaab03107827 */ /* 0x040fe200078e02ff */
[C---:B------:R-:W-:Y:S02]  /*0f50*/  LOP3.LUT R19, R3.reuse, 0x8, RZ, 0xfc, !PT ;  /* 0x0000000803137812 */ /* 0x040fe400078efcff */
[----:B------:R-:W-:Y:S02]  /*0f60*/  LOP3.LUT R18, R3, 0x4, RZ, 0xfc, !PT ;  /* 0x0000000403127812 */ /* 0x000fe400078efcff */
[----:B------:R-:W-:Y:S01]  /*0f70*/  SHF.R.U32.HI R17, RZ, 0x1f, R16 ;  /* 0x0000001fff117819 */ /* 0x000fe20000011610 */
[----:B------:R-:W-:Y:S04]  /*0f80*/  LDS R4, [R4] ;  /* 0x0000000004047984 */ /* 0x000fe80000000800 */
[----:B------:R-:W-:Y:S04]  /*0f90*/  LDS R5, [R20+0x4] ;  /* 0x0000040014057984 */ /* 0x000fe80000000800 */
[----:B------:R-:W-:Y:S04]  /*0fa0*/  LDS R6, [R20+0x8] ;  /* 0x0000080014067984 */ /* 0x000fe80000000800 */
[----:B------:R0:W1:Y:S04]  /*0fb0*/  LDS R7, [R20+0xc] ;  /* 0x00000c0014077984 */ /* 0x0000680000000800 */
[----:B------:R-:W-:Y:S04]  /*0fc0*/  LDS R8, [R21+0x1000] ;  /* 0x0010000015087984 */ /* 0x000fe80000000800 */
[----:B------:R-:W-:Y:S04]  /*0fd0*/  LDS R9, [R21+0x1004] ;  /* 0x0010040015097984 */ /* 0x000fe80000000800 */
[----:B------:R-:W-:Y:S04]  /*0fe0*/  LDS R10, [R21+0x1008] ;  /* 0x00100800150a7984 */ /* 0x000fe80000000800 */
[----:B------:R2:W3:Y:S04]  /*0ff0*/  LDS R11, [R21+0x100c] ;  /* 0x00100c00150b7984 */ /* 0x0004e80000000800 */
[----:B------:R-:W-:Y:S04]  /*1000*/  LDS R12, [R26+0x2000] ;  /* 0x002000001a0c7984 */ /* 0x000fe80000000800 */
[----:B------:R-:W-:Y:S04]  /*1010*/  LDS R13, [R26+0x2004] ;  /* 0x002004001a0d7984 */ /* 0x000fe80000000800 */
[----:B------:R-:W-:Y:S04]  /*1020*/  LDS R14, [R26+0x2008] ;  /* 0x002008001a0e7984 */ /* 0x000fe80000000800 */
[----:B------:R-:W4:Y:S01]  /*1030*/  LDS R15, [R26+0x200c] ;  /* 0x00200c001a0f7984 */ /* 0x000f220000000800 */
[----:B0-----:R-:W-:Y:S01]  /*1040*/  IMAD.HI R20, R19, 0x2aaaaaab, RZ ;  /* 0x2aaaaaab13147827 */ /* 0x001fe200078e02ff */
[----:B------:R-:W-:-:S02]  /*1050*/  LEA.HI.SX32 R24, R16, R17, 0x1a ;  /* 0x0000001110187211 */ /* 0x000fc400078fd2ff */
[----:B------:R-:W0:Y:S01]  /*1060*/  LDC.64 R16, c[0x0][0x238] ;  /* 0x00008e00ff107b82 */ /* 0x000e220000000a00 */
[----:B------:R-:W-:Y:S01]  /*1070*/  IMAD.HI R22, R18, 0x2aaaaaab, RZ ;  /* 0x2aaaaaab12167827 */ /* 0x000fe200078e02ff */
[----:B--2---:R-:W-:-:S03]  /*1080*/  SHF.R.U32.HI R21, RZ, 0x1f, R20 ;  /* 0x0000001fff157819 */ /* 0x004fc60000011614 */
[----:B------:R-:W-:Y:S01]  /*1090*/  IMAD R25, R24, -0x180, R3 ;  /* 0xfffffe8018197824 */ /* 0x000fe200078e0203 */
[----:B------:R-:W-:Y:S02]  /*10a0*/  SHF.R.U32.HI R23, RZ, 0x1f, R22 ;  /* 0x0000001fff177819 */ /* 0x000fe40000011616 */
[----:B------:R-:W-:Y:S01]  /*10b0*/  LEA.HI.SX32 R20, R20, R21, 0x1a ;  /* 0x0000001514147211 */ /* 0x000fe200078fd2ff */
[----:B------:R-:W-:Y:S01]  /*10c0*/  IMAD R25, R25, 0xc4, R0 ;  /* 0x000000c419197824 */ /* 0x000fe200078e0200 */
[----:B------:R-:W-:Y:S02]  /*10d0*/  LEA.HI.SX32 R21, R22, R23, 0x1a ;  /* 0x0000001716157211 */ /* 0x000fe400078fd2ff */
[----:B------:R-:W-:Y:S01]  /*10e0*/  ISETP.GE.AND P0, PT, R0, 0xc4, PT ;  /* 0x000000c40000780c */ /* 0x000fe20003f06270 */
[----:B------:R-:W-:Y:S01]  /*10f0*/  IMAD R23, R24, 0x63880, R25 ;  /* 0x0006388018177824 */ /* 0x000fe200078e0219 */
[----:B------:R-:W-:Y:S01]  /*1100*/  LOP3.LUT R22, R2, 0xc00, RZ, 0xfc, !PT ;  /* 0x00000c0002167812 */ /* 0x000fe200078efcff */
[----:B------:R-:W-:Y:S01]  /*1110*/  IMAD R25, R21, -0x180, R18 ;  /* 0xfffffe8015197824 */ /* 0x000fe200078e0212 */
[----:B------:R-:W-:Y:S01]  /*1120*/  ISETP.LT.AND P1, PT, R19, 0x600, !P0 ;  /* 0x000006001300780c */ /* 0x000fe20004721270 */
[----:B------:R-:W-:Y:S01]  /*1130*/  IMAD R19, R20, -0x180, R19 ;  /* 0xfffffe8014137824 */ /* 0x000fe200078e0213 */
[----:B------:R-:W-:-:S02]  /*1140*/  ISETP.LT.AND P3, PT, R3, 0x600, !P0 ;  /* 0x000006000300780c */ /* 0x000fc40004761270 */
[----:B------:R-:W-:Y:S02]  /*1150*/  LOP3.LUT R3, R3, 0xc, RZ, 0xfc, !PT ;  /* 0x0000000c03037812 */ /* 0x000fe400078efcff */
[----:B------:R-:W-:Y:S01]  /*1160*/  ISETP.LT.AND P2, PT, R18, 0x600, !P0 ;  /* 0x000006001200780c */ /* 0x000fe20004741270 */
[----:B------:R-:W-:Y:S01]  /*1170*/  IMAD R18, R25, 0xc4, R0 ;  /* 0x000000c419127824 */ /* 0x000fe200078e0200 */
[----:B------:R-:W-:Y:S01]  /*1180*/  SHF.R.U32.HI R22, RZ, 0x6, R22 ;  /* 0x00000006ff167819 */ /* 0x000fe20000011616 */
[----:B------:R-:W-:Y:S01]  /*1190*/  IMAD R19, R19, 0xc4, R0 ;  /* 0x000000c413137824 */ /* 0x000fe200078e0200 */
[----:B------:R-:W-:Y:S01]  /*11a0*/  ISETP.LT.AND P0, PT, R3, 0x600, !P0 ;  /* 0x000006000300780c */ /* 0x000fe20004701270 */
[----:B------:R-:W-:Y:S01]  /*11b0*/  IMAD R21, R21, 0x63880, R18 ;  /* 0x0006388015157824 */ /* 0x000fe200078e0212 */
[----:B------:R-:W-:Y:S01]  /*11c0*/  LOP3.LUT R22, R22, 0x3c, RZ, 0xc0, !PT ;  /* 0x0000003c16167812 */ /* 0x000fe200078ec0ff */
[----:B------:R-:W-:Y:S02]  /*11d0*/  IMAD R25, R20, 0x63880, R19 ;  /* 0x0006388014197824 */ /* 0x000fe400078e0213 */
[----:B0-----:R-:W-:-:S04]  /*11e0*/  IMAD.WIDE R18, R23, 0x4, R16 ;  /* 0x0000000417127825 */ /* 0x001fc800078e0210 */
[----:B------:R-:W-:Y:S02]  /*11f0*/  VIADD R27, R22, UR4 ;  /* 0x00000004161b7c36 */ /* 0x000fe40008000000 */
[--C-:B------:R-:W-:Y:S01]  /*1200*/  IMAD.WIDE R20, R21, 0x4, R16.reuse ;  /* 0x0000000415147825 */ /* 0x100fe200078e0210 */
[----:B-1----:R0:W-:Y:S03]  /*1210*/  @P3 STG.E.128 desc[UR6][R18.64], R4 ;  /* 0x0000000412003986 */ /* 0x0021e6000c101d06 */
[----:B------:R-:W-:Y:S01]  /*1220*/  IMAD.WIDE R22, R25, 0x4, R16 ;  /* 0x0000000419167825 */ /* 0x000fe200078e0210 */
[----:B---3--:R0:W-:Y:S04]  /*1230*/  @P2 STG.E.128 desc[UR6][R20.64], R8 ;  /* 0x0000000814002986 */ /* 0x0081e8000c101d06 */
[----:B----4-:R0:W-:Y:S01]  /*1240*/  @P1 STG.E.128 desc[UR6][R22.64], R12 ;  /* 0x0000000c16001986 */ /* 0x0101e2000c101d06 */
[----:B------:R-:W-:Y:S01]  /*1250*/  IMAD R27, R2, 0x4, R27 ;  /* 0x00000004021b7824 */ /* 0x000fe200078e021b */
[----:B0-----:R-:W-:Y:S06]  /*1260*/  @!P0 EXIT ;  /* 0x000000000000894d */ /* 0x001fec0003800000 */
[----:B0-----:R-:W-:Y:S01]  /*1270*/  LDS R4, [R27+0x3000] ;  /* 0x003000001b047984 */ /* 0x001fe20000000800 */
[----:B------:R-:W-:-:S03]  /*1280*/  IMAD.HI R2, R3, 0x2aaaaaab, RZ ;  /* 0x2aaaaaab03027827 */ /* 0x000fc600078e02ff */
[----:B------:R-:W-:Y:S02]  /*1290*/  LDS R5, [R27+0x3004] ;  /* 0x003004001b057984 */ /* 0x000fe40000000800 */
[----:B------:R-:W-:Y:S02]  /*12a0*/  SHF.R.U32.HI R9, RZ, 0x1f, R2 ;  /* 0x0000001fff097819 */ /* 0x000fe40000011602 */
[----:B------:R-:W-:Y:S02]  /*12b0*/  LDS R6, [R27+0x3008] ;  /* 0x003008001b067984 */ /* 0x000fe40000000800 */
[----:B------:R-:W-:Y:S02]  /*12c0*/  LEA.HI.SX32 R2, R2, R9, 0x1a ;  /* 0x0000000902027211 */ /* 0x000fe400078fd2ff */
[----:B------:R-:W0:Y:S03]  /*12d0*/  LDS R7, [R27+0x300c] ;  /* 0x00300c001b077984 */ /* 0x000e260000000800 */
[----:B------:R-:W-:-:S04]  /*12e0*/  IMAD R3, R2, -0x180, R3 ;  /* 0xfffffe8002037824 */ /* 0x000fc800078e0203 */
[----:B------:R-:W-:-:S04]  /*12f0*/  IMAD R3, R3, 0xc4, R0 ;  /* 0x000000c403037824 */ /* 0x000fc800078e0200 */
[----:B------:R-:W-:-:S04]  /*1300*/  IMAD R3, R2, 0x63880, R3 ;  /* 0x0006388002037824 */ /* 0x000fc800078e0203 */
[----:B------:R-:W-:-:S05]  /*1310*/  IMAD.WIDE R16, R3, 0x4, R16 ;  /* 0x0000000403107825 */ /* 0x000fca00078e0210 */
[----:B0-----:R-:W-:Y:S01]  /*1320*/  STG.E.128 desc[UR6][R16.64], R4 ;  /* 0x0000000410007986 */ /* 0x001fe2000c101d06 */
[----:B------:R-:W-:Y:S05]  /*1330*/  EXIT ;  /* 0x000000000000794d */ /* 0x000fea0003800000 */
.L_x_0:
[----:B------:R-:W-:-:S00]  /*1340*/  BRA `(.L_x_0) ;  /* 0xfffffffc00fc7947 */ /* 0x000fc0000383ffff */
[----:B------:R-:W-:-:S00]  /*1350*/  NOP ;  /* 0x0000000000007918 */ /* 0x000fc00000000000 */
        /* <DEDUP_REMOVED lines=10> */
.L_x_1:


//--------------------- .nv.global.init           --------------------------
	.section	.nv.global.init,"aw",@progbits
.nv.global.init:
	.type		_$_str,@object
	.size		_$_str,(_$_str_$_2 - _$_str)
_$_str:
        /*0000*/ 	.byte	0x5f, 0x5f, 0x43, 0x55, 0x44, 0x41, 0x5f, 0x46, 0x54, 0x5a, 0x00
	.type		_$_str_$_2,@object
	.size		_$_str_$_2,(.L_1 - _$_str_$_2)
_$_str_$_2:
        /*000b*/ 	.byte	0x5f, 0x5f, 0x43, 0x55, 0x44, 0x41, 0x5f, 0x50, 0x52, 0x45, 0x43, 0x5f, 0x53, 0x51, 0x52, 0x54
        /*001b*/ 	.byte	0x00
.L_1:


//--------------------- .nv.shared.triton_poi_fused__native_batch_norm_legit_no_training_relu_45 --------------------------
	.section	.nv.shared.triton_poi_fused__native_batch_norm_legit_no_training_relu_45,"aw",@nobits
	.sectionflags	@""
	.align	16
	.zero		1024


//--------------------- .nv.constant0.triton_poi_fused__native_batch_norm_legit_no_training_relu_45 --------------------------
	.section	.nv.constant0.triton_poi_fused__native_batch_norm_legit_no_training_relu_45,"a",@progbits
	.sectionflags	@""
	.align	4
.nv.constant0.triton_poi_fused__native_batch_norm_legit_no_training_relu_45:
	.zero		584
